	.headerflags	@"EF_CUDA_TEXMODE_UNIFIED EF_CUDA_64BIT_ADDRESS EF_CUDA_ACCELERATORS EF_CUDA_SM90 EF_CUDA_VIRTUAL_SM(EF_CUDA_SM90)"
	.elftype	@"ET_EXEC"


//--------------------- .nv.info                  --------------------------
	.section	.nv.info,"",@"SHT_CUDA_INFO"
	.align	4


	//----- nvinfo : EIATTR_REGCOUNT
	.align		4
        /*0000*/ 	.byte	0x04, 0x2f
        /*0002*/ 	.short	(.L_3 - .L_2)
	.align		4
.L_2:
        /*0004*/ 	.word	index@(triton_poi_fused__native_batch_norm_legit_no_training_relu_1)
        /*0008*/ 	.word	0x00000012


	//----- nvinfo : EIATTR_MIN_STACK_SIZE
	.align		4
.L_3:
        /*000c*/ 	.byte	0x04, 0x12
        /*000e*/ 	.short	(.L_5 - .L_4)
	.align		4
.L_4:
        /*0010*/ 	.word	index@(triton_poi_fused__native_batch_norm_legit_no_training_relu_1)
        /*0014*/ 	.word	0x00000000


	//----- nvinfo : EIATTR_FRAME_SIZE
	.align		4
.L_5:
        /*0018*/ 	.byte	0x04, 0x11
        /*001a*/ 	.short	(.L_7 - .L_6)
	.align		4
.L_6:
        /*001c*/ 	.word	index@(triton_poi_fused__native_batch_norm_legit_no_training_relu_1)
        /*0020*/ 	.word	0x00000000


	//----- nvinfo : EIATTR_MIN_STACK_SIZE
	.align		4
.L_7:
        /*0024*/ 	.byte	0x04, 0x12
        /*0026*/ 	.short	(.L_9 - .L_8)
	.align		4
.L_8:
        /*0028*/ 	.word	index@(triton_poi_fused__native_batch_norm_legit_no_training_relu_1)
        /*002c*/ 	.word	0x00000000
.L_9:


//--------------------- .nv.info.triton_poi_fused__native_batch_norm_legit_no_training_relu_1 --------------------------
	.section	.nv.info.triton_poi_fused__native_batch_norm_legit_no_training_relu_1,"",@"SHT_CUDA_INFO"
	.sectionflags	@""
	.align	4


	//----- nvinfo : EIATTR_CUDA_API_VERSION
	.align		4
        /*0000*/ 	.byte	0x04, 0x37
        /*0002*/ 	.short	(.L_11 - .L_10)
.L_10:
        /*0004*/ 	.word	0x0000007c


	//----- nvinfo : EIATTR_KPARAM_INFO
	.align		4
.L_11:
        /*0008*/ 	.byte	0x04, 0x17
        /*000a*/ 	.short	(.L_13 - .L_12)
.L_12:
        /*000c*/ 	.word	0x00000000
        /*0010*/ 	.short	0x0006
        /*0012*/ 	.short	0x0030
        /*0014*/ 	.byte	0x00, 0xf0, 0x11, 0x00


	//----- nvinfo : EIATTR_KPARAM_INFO
	.align		4
.L_13:
        /*0018*/ 	.byte	0x04, 0x17
        /*001a*/ 	.short	(.L_15 - .L_14)
.L_14:
        /*001c*/ 	.word	0x00000000
        /*0020*/ 	.short	0x0005
        /*0022*/ 	.short	0x0028
        /*0024*/ 	.byte	0x00, 0xf4, 0x21, 0x00


	//----- nvinfo : EIATTR_KPARAM_INFO
	.align		4
.L_15:
        /*0028*/ 	.byte	0x04, 0x17
        /*002a*/ 	.short	(.L_17 - .L_16)
.L_16:
        /*002c*/ 	.word	0x00000000
        /*0030*/ 	.short	0x0004
        /*0032*/ 	.short	0x0020
        /*0034*/ 	.byte	0x00, 0xf4, 0x21, 0x00


	//----- nvinfo : EIATTR_KPARAM_INFO
	.align		4
.L_17:
        /*0038*/ 	.byte	0x04, 0x17
        /*003a*/ 	.short	(.L_19 - .L_18)
.L_18:
        /*003c*/ 	.word	0x00000000
        /*0040*/ 	.short	0x0003
        /*0042*/ 	.short	0x0018
        /*0044*/ 	.byte	0x00, 0xf4, 0x21, 0x00


	//----- nvinfo : EIATTR_KPARAM_INFO
	.align		4
.L_19:
        /*0048*/ 	.byte	0x04, 0x17
        /*004a*/ 	.short	(.L_21 - .L_20)
.L_20:
        /*004c*/ 	.word	0x00000000
        /*0050*/ 	.short	0x0002
        /*0052*/ 	.short	0x0010
        /*0054*/ 	.byte	0x00, 0xf4, 0x21, 0x00


	//----- nvinfo : EIATTR_KPARAM_INFO
	.align		4
.L_21:
        /*0058*/ 	.byte	0x04, 0x17
        /*005a*/ 	.short	(.L_23 - .L_22)
.L_22:
        /*005c*/ 	.word	0x00000000
        /*0060*/ 	.short	0x0001
        /*0062*/ 	.short	0x0008
        /*0064*/ 	.byte	0x00, 0xf4, 0x21, 0x00


	//----- nvinfo : EIATTR_KPARAM_INFO
	.align		4
.L_23:
        /*0068*/ 	.byte	0x04, 0x17
        /*006a*/ 	.short	(.L_25 - .L_24)
.L_24:
        /*006c*/ 	.word	0x00000000
        /*0070*/ 	.short	0x0000
        /*0072*/ 	.short	0x0000
        /*0074*/ 	.byte	0x00, 0xf4, 0x21, 0x00


	//----- nvinfo : EIATTR_SPARSE_MMA_MASK
	.align		4
.L_25:
        /*0078*/ 	.byte	0x03, 0x50
        /*007a*/ 	.short	0x0000


	//----- nvinfo : EIATTR_MAXREG_COUNT
	.align		4
        /*007c*/ 	.byte	0x03, 0x1b
        /*007e*/ 	.short	0x00ff


	//----- nvinfo : EIATTR_EXIT_INSTR_OFFSETS
	.align		4
        /*0080*/ 	.byte	0x04, 0x1c
        /*0082*/ 	.short	(.L_27 - .L_26)


	//   ....[0]....
.L_26:
        /*0084*/ 	.word	0x00000310


	//   ....[1]....
        /*0088*/ 	.word	0x00000330


	//----- nvinfo : EIATTR_REQNTID
	.align		4
.L_27:
        /*008c*/ 	.byte	0x04, 0x10
        /*008e*/ 	.short	(.L_29 - .L_28)
.L_28:
        /*0090*/ 	.word	0x00000080
        /*0094*/ 	.word	0x00000001
        /*0098*/ 	.word	0x00000001


	//----- nvinfo : EIATTR_CBANK_PARAM_SIZE
	.align		4
.L_29:
        /*009c*/ 	.byte	0x03, 0x19
        /*009e*/ 	.short	0x0034


	//----- nvinfo : EIATTR_PARAM_CBANK
	.align		4
        /*00a0*/ 	.byte	0x04, 0x0a
        /*00a2*/ 	.short	(.L_31 - .L_30)
	.align		4
.L_30:
        /*00a4*/ 	.word	index@(.nv.constant0.triton_poi_fused__native_batch_norm_legit_no_training_relu_1)
        /*00a8*/ 	.short	0x0210
        /*00aa*/ 	.short	0x0034


	//----- nvinfo : EIATTR_SW_WAR
	.align		4
.L_31:
        /*00ac*/ 	.byte	0x04, 0x36
        /*00ae*/ 	.short	(.L_33 - .L_32)
.L_32:
        /*00b0*/ 	.word	0x00000008
.L_33:


//--------------------- .nv.callgraph             --------------------------
	.section	.nv.callgraph,"",@"SHT_CUDA_CALLGRAPH"
	.align	4
	.sectionentsize	8
	.align		4
        /*0000*/ 	.word	0x00000000
	.align		4
        /*0004*/ 	.word	0xffffffff
	.align		4
        /*0008*/ 	.word	0x00000000
	.align		4
        /*000c*/ 	.word	0xfffffffe
	.align		4
        /*0010*/ 	.word	0x00000000
	.align		4
        /*0014*/ 	.word	0xfffffffd
	.align		4
        /*0018*/ 	.word	0x00000000
	.align		4
        /*001c*/ 	.word	0xfffffffc


//--------------------- .nv.constant4             --------------------------
	.section	.nv.constant4,"a",@progbits
	.align	8
	.align		8
.nv.constant4:
        /*0000*/ 	.dword	_$_str
	.align		8
        /*0008*/ 	.dword	_$_str_$_2


//--------------------- .text.triton_poi_fused__native_batch_norm_legit_no_training_relu_1 --------------------------
	.section	.text.triton_poi_fused__native_batch_norm_legit_no_training_relu_1,"ax",@progbits
	.align	128
        .global         triton_poi_fused__native_batch_norm_legit_no_training_relu_1
        .type           triton_poi_fused__native_batch_norm_legit_no_training_relu_1,@function
        .size           triton_poi_fused__native_batch_norm_legit_no_training_relu_1,(.L_x_1 - triton_poi_fused__native_batch_norm_legit_no_training_relu_1)
        .other          triton_poi_fused__native_batch_norm_legit_no_training_relu_1,@"STO_CUDA_ENTRY STV_DEFAULT"
triton_poi_fused__native_batch_norm_legit_no_training_relu_1:
.text.triton_poi_fused__native_batch_norm_legit_no_training_relu_1:
[----:B------:R-:W0:Y:S01]  /*0000*/  LDC R1, c[0x0][0x28] ;  /* 0x00000a00ff017b82 */ /* 0x000e220000000800 */
[----:B------:R-:W1:Y:S07]  /*0010*/  S2R R0, SR_TID.X ;  /* 0x0000000000007919 */ /* 0x000e6e0000002100 */
[----:B------:R-:W2:Y:S01]  /*0020*/  LDC.64 R8, c[0x0][0x220] ;  /* 0x00008800ff087b82 */ /* 0x000ea20000000a00 */
[----:B------:R-:W-:Y:S01]  /*0030*/  HFMA2.MMA R14, -RZ, RZ, 0, 0 ;  /* 0x00000000ff0e7435 */ /* 0x000fe200000001ff */
[----:B------:R-:W-:Y:S01]  /*0040*/  ULDC.64 UR4, c[0x0][0x208] ;  /* 0x0000820000047ab9 */ /* 0x000fe20000000a00 */
[----:B------:R-:W3:Y:S05]  /*0050*/  S2R R3, SR_CTAID.X ;  /* 0x0000000000037919 */ /* 0x000eea0000002500 */
[----:B------:R-:W4:Y:S08]  /*0060*/  LDC.64 R4, c[0x0][0x210] ;  /* 0x00008400ff047b82 */ /* 0x000f300000000a00 */
[----:B------:R-:W5:Y:S08]  /*0070*/  LDC.64 R6, c[0x0][0x218] ;  /* 0x00008600ff067b82 */ /* 0x000f700000000a00 */
[----:B------:R-:W4:Y:S01]  /*0080*/  LDC.64 R10, c[0x0][0x228] ;  /* 0x00008a00ff0a7b82 */ /* 0x000f220000000a00 */
[----:B-1----:R-:W-:-:S07]  /*0090*/  LOP3.LUT R0, R0, 0x7f, RZ, 0xc0, !PT ;  /* 0x0000007f00007812 */ /* 0x002fce00078ec0ff */
[----:B------:R-:W1:Y:S01]  /*00a0*/  LDC.64 R12, c[0x0][0x230] ;  /* 0x00008c00ff0c7b82 */ /* 0x000e620000000a00 */
[----:B---3--:R-:W-:-:S04]  /*00b0*/  LEA R0, R3, R0, 0x7 ;  /* 0x0000000003007211 */ /* 0x008fc800078e38ff */
[C---:B------:R-:W-:Y:S01]  /*00c0*/  ISETP.GE.AND P0, PT, R0.reuse, 0x3100, PT ;  /* 0x000031000000780c */ /* 0x040fe20003f06270 */
[----:B------:R-:W-:-:S05]  /*00d0*/  IMAD.HI R2, R0, 0x5397829d, RZ ;  /* 0x5397829d00027827 */ /* 0x000fca00078e02ff */
[----:B------:R-:W-:-:S04]  /*00e0*/  SHF.R.U32.HI R3, RZ, 0x1f, R2 ;  /* 0x0000001fff037819 */ /* 0x000fc80000011602 */
[----:B------:R-:W-:-:S04]  /*00f0*/  LEA.HI.SX32 R3, R2, R3, 0x1a ;  /* 0x0000000302037211 */ /* 0x000fc800078fd2ff */
[----:B------:R-:W-:-:S04]  /*0100*/  LEA.HI R2, R3, R3, RZ, 0x4 ;  /* 0x0000000303027211 */ /* 0x000fc800078f20ff */
[----:B------:R-:W-:-:S04]  /*0110*/  LOP3.LUT R2, R2, 0xfffffff0, RZ, 0xc0, !PT ;  /* 0xfffffff002027812 */ /* 0x000fc800078ec0ff */
[----:B------:R-:W-:-:S05]  /*0120*/  IADD3 R15, R3, -R2, RZ ;  /* 0x80000002030f7210 */ /* 0x000fca0007ffe0ff */
[----:B--2---:R-:W-:-:S05]  /*0130*/  IMAD.WIDE R8, R15, 0x4, R8 ;  /* 0x000000040f087825 */ /* 0x004fca00078e0208 */
[----:B------:R2:W3:Y:S01]  /*0140*/  @!P0 LDG.E.EL R14, desc[UR4][R8.64] ;  /* 0x00000004080e8981 */ /* 0x0004e2000c2e1900 */
[----:B------:R-:W-:Y:S01]  /*0150*/  CS2R R2, SRZ ;  /* 0x0000000000027805 */ /* 0x000fe2000001ff00 */
[----:B----4-:R-:W-:-:S04]  /*0160*/  IMAD.WIDE R4, R0, 0x4, R4 ;  /* 0x0000000400047825 */ /* 0x010fc800078e0204 */
[C---:B-----5:R-:W-:Y:S01]  /*0170*/  IMAD.WIDE R6, R15.reuse, 0x4, R6 ;  /* 0x000000040f067825 */ /* 0x060fe200078e0206 */
[----:B------:R4:W5:Y:S03]  /*0180*/  @!P0 LDG.E R2, desc[UR4][R4.64] ;  /* 0x0000000404028981 */ /* 0x000966000c1e1900 */
[C---:B0-2---:R-:W-:Y:S01]  /*0190*/  IMAD.WIDE R8, R15.reuse, 0x4, R10 ;  /* 0x000000040f087825 */ /* 0x045fe200078e020a */
[----:B------:R0:W5:Y:S03]  /*01a0*/  @!P0 LDG.E.EL R3, desc[UR4][R6.64] ;  /* 0x0000000406038981 */ /* 0x000166000c2e1900 */
[----:B-1----:R-:W-:Y:S01]  /*01b0*/  IMAD.WIDE R10, R15, 0x4, R12 ;  /* 0x000000040f0a7825 */ /* 0x002fe200078e020c */
[----:B------:R-:W-:Y:S01]  /*01c0*/  CS2R R12, SRZ ;  /* 0x00000000000c7805 */ /* 0x000fe2000001ff00 */
[----:B----4-:R-:W1:Y:S05]  /*01d0*/  LDC.64 R4, c[0x0][0x238] ;  /* 0x00008e00ff047b82 */ /* 0x010e6a0000000a00 */
[----:B------:R-:W2:Y:S04]  /*01e0*/  @!P0 LDG.E.EL R12, desc[UR4][R8.64] ;  /* 0x00000004080c8981 */ /* 0x000ea8000c2e1900 */
[----:B------:R-:W2:Y:S01]  /*01f0*/  @!P0 LDG.E.EL R13, desc[UR4][R10.64] ;  /* 0x000000040a0d8981 */ /* 0x000ea2000c2e1900 */
[----:B0-----:R-:W-:Y:S01]  /*0200*/  MOV R6, 0x3e800000 ;  /* 0x3e80000000067802 */ /* 0x001fe20000000f00 */
[----:B---3--:R-:W-:-:S04]  /*0210*/  FADD R14, R14, 9.9999997473787516356e-06 ;  /* 0x3727c5ac0e0e7421 */ /* 0x008fc80000000000 */
[----:B------:R-:W0:Y:S01]  /*0220*/  MUFU.SQRT R15, R14 ;  /* 0x0000000e000f7308 */ /* 0x000e220000002000 */
[----:B-----5:R-:W-:Y:S01]  /*0230*/  FADD R2, -R3, R2 ;  /* 0x0000000203027221 */ /* 0x020fe20000000100 */
[C---:B0-----:R-:W-:Y:S02]  /*0240*/  FSETP.GT.AND P1, PT, R15.reuse, 8.50705917302346158658e+37, PT ;  /* 0x7e8000000f00780b */ /* 0x041fe40003f24000 */
[----:B------:R-:W-:Y:S02]  /*0250*/  FSETP.GEU.AND P2, PT, R15, 1.175494350822287508e-38, PT ;  /* 0x008000000f00780b */ /* 0x000fe40003f4e000 */
[----:B------:R-:W-:-:S09]  /*0260*/  FSEL R6, R6, 1, P1 ;  /* 0x3f80000006067808 */ /* 0x000fd20000800000 */
[----:B------:R-:W-:Y:S02]  /*0270*/  @P1 FMUL R15, R15, 0.25 ;  /* 0x3e8000000f0f1820 */ /* 0x000fe40000400000 */
[----:B------:R-:W-:Y:S02]  /*0280*/  @!P2 FMUL R6, R6, 16777216 ;  /* 0x4b8000000606a820 */ /* 0x000fe40000400000 */
[----:B------:R-:W-:-:S06]  /*0290*/  @!P2 FMUL R15, R15, 16777216 ;  /* 0x4b8000000f0fa820 */ /* 0x000fcc0000400000 */
[----:B------:R-:W0:Y:S02]  /*02a0*/  MUFU.RCP R15, R15 ;  /* 0x0000000f000f7308 */ /* 0x000e240000001000 */
[----:B0-----:R-:W-:-:S04]  /*02b0*/  FMUL R3, R15, R6 ;  /* 0x000000060f037220 */ /* 0x001fc80000400000 */
[----:B------:R-:W-:-:S04]  /*02c0*/  FMUL R2, R2, R3 ;  /* 0x0000000302027220 */ /* 0x000fc80000400000 */
[----:B--2---:R-:W-:Y:S01]  /*02d0*/  FFMA R12, R2, R12, R13 ;  /* 0x0000000c020c7223 */ /* 0x004fe2000000000d */
[----:B-1----:R-:W-:-:S04]  /*02e0*/  IMAD.WIDE R2, R0, 0x4, R4 ;  /* 0x0000000400027825 */ /* 0x002fc800078e0204 */
[----:B------:R-:W-:-:S04]  /*02f0*/  FSETP.GEU.AND P1, PT, R12, RZ, PT ;  /* 0x000000ff0c00720b */ /* 0x000fc80003f2e000 */
[----:B------:R-:W-:Y:S01]  /*0300*/  FSEL R5, R12, RZ, P1 ;  /* 0x000000ff0c057208 */ /* 0x000fe20000800000 */
[----:B------:R-:W-:Y:S08]  /*0310*/  @P0 EXIT ;  /* 0x000000000000094d */ /* 0x000ff00003800000 */
[----:B------:R-:W-:Y:S01]  /*0320*/  STG.E desc[UR4][R2.64], R5 ;  /* 0x0000000502007986 */ /* 0x000fe2000c101904 */
[----:B------:R-:W-:Y:S05]  /*0330*/  EXIT ;  /* 0x000000000000794d */ /* 0x000fea0003800000 */
.L_x_0:
[----:B------:R-:W-:-:S00]  /*0340*/  BRA `(.L_x_0) ;  /* 0xfffffffc00fc7947 */ /* 0x000fc0000383ffff */
[----:B------:R-:W-:-:S00]  /*0350*/  NOP ;  /* 0x0000000000007918 */ /* 0x000fc00000000000 */
        /* <DEDUP_REMOVED lines=10> */
.L_x_1:


//--------------------- .nv.global.init           --------------------------
	.section	.nv.global.init,"aw",@progbits
.nv.global.init:
	.type		_$_str,@object
	.size		_$_str,(_$_str_$_2 - _$_str)
_$_str:
        /*0000*/ 	.byte	0x5f, 0x5f, 0x43, 0x55, 0x44, 0x41, 0x5f, 0x46, 0x54, 0x5a, 0x00
	.type		_$_str_$_2,@object
	.size		_$_str_$_2,(.L_1 - _$_str_$_2)
_$_str_$_2:
        /*000b*/ 	.byte	0x5f, 0x5f, 0x43, 0x55, 0x44, 0x41, 0x5f, 0x50, 0x52, 0x45, 0x43, 0x5f, 0x53, 0x51, 0x52, 0x54
        /*001b*/ 	.byte	0x00
.L_1:


//--------------------- .nv.constant0.triton_poi_fused__native_batch_norm_legit_no_training_relu_1 --------------------------
	.section	.nv.constant0.triton_poi_fused__native_batch_norm_legit_no_training_relu_1,"a",@progbits
	.sectionflags	@""
	.align	4
.nv.constant0.triton_poi_fused__native_batch_norm_legit_no_training_relu_1:
	.zero		580
